	.headerflags	@"EF_CUDA_TEXMODE_UNIFIED EF_CUDA_64BIT_ADDRESS EF_CUDA_ACCELERATORS EF_CUDA_SM90 EF_CUDA_VIRTUAL_SM(EF_CUDA_SM90)"
	.elftype	@"ET_EXEC"


//--------------------- .nv.info                  --------------------------
	.section	.nv.info,"",@"SHT_CUDA_INFO"
	.align	4


	//----- nvinfo : EIATTR_REGCOUNT
	.align		4
        /*0000*/ 	.byte	0x04, 0x2f
        /*0002*/ 	.short	(.L_2 - .L_1)
	.align		4
.L_1:
        /*0004*/ 	.word	index@(triton_poi_fused_add_mul_pow_tanh_0)
        /*0008*/ 	.word	0x0000000e


	//----- nvinfo : EIATTR_MIN_STACK_SIZE
	.align		4
.L_2:
        /*000c*/ 	.byte	0x04, 0x12
        /*000e*/ 	.short	(.L_4 - .L_3)
	.align		4
.L_3:
        /*0010*/ 	.word	index@(triton_poi_fused_add_mul_pow_tanh_0)
        /*0014*/ 	.word	0x00000000


	//----- nvinfo : EIATTR_FRAME_SIZE
	.align		4
.L_4:
        /*0018*/ 	.byte	0x04, 0x11
        /*001a*/ 	.short	(.L_6 - .L_5)
	.align		4
.L_5:
        /*001c*/ 	.word	index@(triton_poi_fused_add_mul_pow_tanh_0)
        /*0020*/ 	.word	0x00000000


	//----- nvinfo : EIATTR_MIN_STACK_SIZE
	.align		4
.L_6:
        /*0024*/ 	.byte	0x04, 0x12
        /*0026*/ 	.short	(.L_8 - .L_7)
	.align		4
.L_7:
        /*0028*/ 	.word	index@(triton_poi_fused_add_mul_pow_tanh_0)
        /*002c*/ 	.word	0x00000000
.L_8:


//--------------------- .nv.info.triton_poi_fused_add_mul_pow_tanh_0 --------------------------
	.section	.nv.info.triton_poi_fused_add_mul_pow_tanh_0,"",@"SHT_CUDA_INFO"
	.sectionflags	@""
	.align	4


	//----- nvinfo : EIATTR_CUDA_API_VERSION
	.align		4
        /*0000*/ 	.byte	0x04, 0x37
        /*0002*/ 	.short	(.L_10 - .L_9)
.L_9:
        /*0004*/ 	.word	0x0000007c


	//----- nvinfo : EIATTR_KPARAM_INFO
	.align		4
.L_10:
        /*0008*/ 	.byte	0x04, 0x17
        /*000a*/ 	.short	(.L_12 - .L_11)
.L_11:
        /*000c*/ 	.word	0x00000000
        /*0010*/ 	.short	0x0003
        /*0012*/ 	.short	0x0018
        /*0014*/ 	.byte	0x00, 0xf0, 0x11, 0x00


	//----- nvinfo : EIATTR_KPARAM_INFO
	.align		4
.L_12:
        /*0018*/ 	.byte	0x04, 0x17
        /*001a*/ 	.short	(.L_14 - .L_13)
.L_13:
        /*001c*/ 	.word	0x00000000
        /*0020*/ 	.short	0x0002
        /*0022*/ 	.short	0x0010
        /*0024*/ 	.byte	0x00, 0xf4, 0x21, 0x00


	//----- nvinfo : EIATTR_KPARAM_INFO
	.align		4
.L_14:
        /*0028*/ 	.byte	0x04, 0x17
        /*002a*/ 	.short	(.L_16 - .L_15)
.L_15:
        /*002c*/ 	.word	0x00000000
        /*0030*/ 	.short	0x0001
        /*0032*/ 	.short	0x0008
        /*0034*/ 	.byte	0x00, 0xf4, 0x21, 0x00


	//----- nvinfo : EIATTR_KPARAM_INFO
	.align		4
.L_16:
        /*0038*/ 	.byte	0x04, 0x17
        /*003a*/ 	.short	(.L_18 - .L_17)
.L_17:
        /*003c*/ 	.word	0x00000000
        /*0040*/ 	.short	0x0000
        /*0042*/ 	.short	0x0000
        /*0044*/ 	.byte	0x00, 0xf4, 0x21, 0x00


	//----- nvinfo : EIATTR_SPARSE_MMA_MASK
	.align		4
.L_18:
        /*0048*/ 	.byte	0x03, 0x50
        /*004a*/ 	.short	0x0000


	//----- nvinfo : EIATTR_MAXREG_COUNT
	.align		4
        /*004c*/ 	.byte	0x03, 0x1b
        /*004e*/ 	.short	0x00ff


	//----- nvinfo : EIATTR_EXIT_INSTR_OFFSETS
	.align		4
        /*0050*/ 	.byte	0x04, 0x1c
        /*0052*/ 	.short	(.L_20 - .L_19)


	//   ....[0]....
.L_19:
        /*0054*/ 	.word	0x000002d0


	//   ....[1]....
        /*0058*/ 	.word	0x000002f0


	//----- nvinfo : EIATTR_REQNTID
	.align		4
.L_20:
        /*005c*/ 	.byte	0x04, 0x10
        /*005e*/ 	.short	(.L_22 - .L_21)
.L_21:
        /*0060*/ 	.word	0x00000080
        /*0064*/ 	.word	0x00000001
        /*0068*/ 	.word	0x00000001


	//----- nvinfo : EIATTR_CBANK_PARAM_SIZE
	.align		4
.L_22:
        /*006c*/ 	.byte	0x03, 0x19
        /*006e*/ 	.short	0x001c


	//----- nvinfo : EIATTR_PARAM_CBANK
	.align		4
        /*0070*/ 	.byte	0x04, 0x0a
        /*0072*/ 	.short	(.L_24 - .L_23)
	.align		4
.L_23:
        /*0074*/ 	.word	index@(.nv.constant0.triton_poi_fused_add_mul_pow_tanh_0)
        /*0078*/ 	.short	0x0210
        /*007a*/ 	.short	0x001c


	//----- nvinfo : EIATTR_SW_WAR
	.align		4
.L_24:
        /*007c*/ 	.byte	0x04, 0x36
        /*007e*/ 	.short	(.L_26 - .L_25)
.L_25:
        /*0080*/ 	.word	0x00000008
.L_26:


//--------------------- .nv.callgraph             --------------------------
	.section	.nv.callgraph,"",@"SHT_CUDA_CALLGRAPH"
	.align	4
	.sectionentsize	8
	.align		4
        /*0000*/ 	.word	0x00000000
	.align		4
        /*0004*/ 	.word	0xffffffff
	.align		4
        /*0008*/ 	.word	0x00000000
	.align		4
        /*000c*/ 	.word	0xfffffffe
	.align		4
        /*0010*/ 	.word	0x00000000
	.align		4
        /*0014*/ 	.word	0xfffffffd
	.align		4
        /*0018*/ 	.word	0x00000000
	.align		4
        /*001c*/ 	.word	0xfffffffc


//--------------------- .nv.constant4             --------------------------
	.section	.nv.constant4,"a",@progbits
	.align	8
	.align		8
.nv.constant4:
        /*0000*/ 	.dword	_$_str


//--------------------- .text.triton_poi_fused_add_mul_pow_tanh_0 --------------------------
	.section	.text.triton_poi_fused_add_mul_pow_tanh_0,"ax",@progbits
	.align	128
        .global         triton_poi_fused_add_mul_pow_tanh_0
        .type           triton_poi_fused_add_mul_pow_tanh_0,@function
        .size           triton_poi_fused_add_mul_pow_tanh_0,(.L_x_1 - triton_poi_fused_add_mul_pow_tanh_0)
        .other          triton_poi_fused_add_mul_pow_tanh_0,@"STO_CUDA_ENTRY STV_DEFAULT"
triton_poi_fused_add_mul_pow_tanh_0:
.text.triton_poi_fused_add_mul_pow_tanh_0:
[----:B------:R-:W0:Y:S02]  /*0000*/  LDC R1, c[0x0][0x28] ;  /* 0x00000a00ff017b82 */ /* 0x000e240000000800 */
[----:B------:R-:W1:Y:S01]  /*0010*/  S2R R2, SR_TID.X ;  /* 0x0000000000027919 */ /* 0x000e620000002100 */
[----:B------:R-:W2:Y:S01]  /*0020*/  LDC.64 R6, c[0x0][0x210] ;  /* 0x00008400ff067b82 */ /* 0x000ea20000000a00 */
[----:B------:R-:W-:Y:S01]  /*0030*/  HFMA2.MMA R4, -RZ, RZ, 0, 0 ;  /* 0x00000000ff047435 */ /* 0x000fe200000001ff */
[----:B------:R-:W-:Y:S01]  /*0040*/  ULDC.64 UR4, c[0x0][0x208] ;  /* 0x0000820000047ab9 */ /* 0x000fe20000000a00 */
[----:B------:R-:W3:Y:S01]  /*0050*/  S2R R3, SR_CTAID.X ;  /* 0x0000000000037919 */ /* 0x000ee20000002500 */
[----:B------:R-:W-:-:S04]  /*0060*/  ULDC.64 UR6, c[0x0][0x220] ;  /* 0x0000880000067ab9 */ /* 0x000fc80000000a00 */
[----:B------:R-:W4:Y:S01]  /*0070*/  LDC.64 R8, c[0x0][0x218] ;  /* 0x00008600ff087b82 */ /* 0x000f220000000a00 */
[----:B-1----:R-:W-:-:S04]  /*0080*/  LOP3.LUT R2, R2, 0x7f, RZ, 0xc0, !PT ;  /* 0x0000007f02027812 */ /* 0x002fc800078ec0ff */
[----:B---3--:R-:W-:-:S04]  /*0090*/  LEA R2, R3, R2, 0x7 ;  /* 0x0000000203027211 */ /* 0x008fc800078e38ff */
[C---:B------:R-:W-:Y:S01]  /*00a0*/  ISETP.GE.AND P0, PT, R2.reuse, 0x100, PT ;  /* 0x000001000200780c */ /* 0x040fe20003f06270 */
[----:B--2---:R-:W-:-:S12]  /*00b0*/  IMAD.WIDE R6, R2, 0x4, R6 ;  /* 0x0000000402067825 */ /* 0x004fd800078e0206 */
[----:B------:R-:W2:Y:S01]  /*00c0*/  @!P0 LDG.E R4, desc[UR4][R6.64] ;  /* 0x0000000406048981 */ /* 0x000ea2000c1e1900 */
[----:B------:R-:W-:Y:S01]  /*00d0*/  MOV R3, RZ ;  /* 0x000000ff00037202 */ /* 0x000fe20000000f00 */
[----:B----4-:R-:W-:-:S05]  /*00e0*/  IMAD.WIDE R8, R2, 0x4, R8 ;  /* 0x0000000402087825 */ /* 0x010fca00078e0208 */
[----:B------:R1:W3:Y:S01]  /*00f0*/  @!P0 LDG.E R3, desc[UR4][R8.64] ;  /* 0x0000000408038981 */ /* 0x0002e2000c1e1900 */
[----:B--2---:R-:W-:-:S04]  /*0100*/  FMUL R5, R4, R4 ;  /* 0x0000000404057220 */ /* 0x004fc80000400000 */
[----:B------:R-:W-:-:S04]  /*0110*/  FMUL R5, R5, R4 ;  /* 0x0000000405057220 */ /* 0x000fc80000400000 */
[----:B------:R-:W-:-:S04]  /*0120*/  FFMA R5, R5, 0.044714998453855514526, R4 ;  /* 0x3d37271305057823 */ /* 0x000fc80000000004 */
[----:B------:R-:W-:-:S04]  /*0130*/  FMUL R11, R5, 0.79788458347320556641 ;  /* 0x3f4c422a050b7820 */ /* 0x000fc80000400000 */
[----:B------:R-:W-:-:S05]  /*0140*/  FADD.FTZ R10, |R11|, -RZ ;  /* 0x800000ff0b0a7221 */ /* 0x000fca0000010200 */
[----:B------:R-:W-:-:S13]  /*0150*/  FSETP.GE.AND P2, PT, R10, 0.60000002384185791016, PT ;  /* 0x3f19999a0a00780b */ /* 0x000fda0003f46000 */
[C---:B------:R-:W-:Y:S01]  /*0160*/  @P2 FMUL R6, R10.reuse, 2.8853900432586669922 ;  /* 0x4038aa3b0a062820 */ /* 0x040fe20000400000 */
[----:B------:R-:W-:Y:S01]  /*0170*/  @!P2 MOV R0, 0x3c80f082 ;  /* 0x3c80f0820000a802 */ /* 0x000fe20000000f00 */
[----:B------:R-:W-:Y:S01]  /*0180*/  @!P2 FMUL R5, R11, R11 ;  /* 0x0000000b0b05a220 */ /* 0x000fe20000400000 */
[----:B-1----:R-:W-:Y:S02]  /*0190*/  @P2 MOV R8, 0x3f800000 ;  /* 0x3f80000000082802 */ /* 0x002fe40000000f00 */
[----:B------:R-:W-:Y:S01]  /*01a0*/  @P2 FSETP.GE.AND P1, PT, R10, 9.010913848876953125, PT ;  /* 0x41102cb40a00280b */ /* 0x000fe20003f26000 */
[----:B------:R-:W1:Y:S01]  /*01b0*/  @P2 MUFU.EX2 R6, R6 ;  /* 0x0000000600062308 */ /* 0x000e620000000800 */
[----:B------:R-:W-:-:S04]  /*01c0*/  @!P2 FFMA.FTZ R0, R5, R0, -0.052303962409496307373 ;  /* 0xbd563cae0500a423 */ /* 0x000fc80000010000 */
[----:B------:R-:W-:-:S04]  /*01d0*/  @!P2 FFMA.FTZ R0, R5, R0, 0.1331529766321182251 ;  /* 0x3e0859410500a423 */ /* 0x000fc80000010000 */
[----:B------:R-:W-:-:S04]  /*01e0*/  @!P2 FFMA.FTZ R0, R5, R0, -0.33332768082618713379 ;  /* 0xbeaaa9ed0500a423 */ /* 0x000fc80000010000 */
[----:B------:R-:W-:Y:S01]  /*01f0*/  @!P2 FFMA.FTZ R0, R5, R0, RZ ;  /* 0x000000000500a223 */ /* 0x000fe200000100ff */
[----:B-1----:R-:W-:-:S06]  /*0200*/  @P2 FADD R7, R6, 1 ;  /* 0x3f80000006072421 */ /* 0x002fcc0000000000 */
[----:B------:R-:W1:Y:S02]  /*0210*/  @P2 MUFU.RCP R7, R7 ;  /* 0x0000000700072308 */ /* 0x000e640000001000 */
[----:B-1----:R-:W-:Y:S01]  /*0220*/  @P2 FFMA.FTZ R8, R7, -2, R8 ;  /* 0xc000000007082823 */ /* 0x002fe20000010008 */
[----:B------:R-:W-:-:S04]  /*0230*/  SHF.R.S32.HI R7, RZ, 0x1f, R2 ;  /* 0x0000001fff077819 */ /* 0x000fc80000011402 */
[----:B------:R-:W-:-:S04]  /*0240*/  @P2 FSEL R8, R8, 1, !P1 ;  /* 0x3f80000008082808 */ /* 0x000fc80004800000 */
[----:B------:R-:W-:Y:S01]  /*0250*/  @P2 LOP3.LUT R6, R8, 0x80000000, R11, 0xf8, !PT ;  /* 0x8000000008062812 */ /* 0x000fe200078ef80b */
[----:B------:R-:W-:Y:S01]  /*0260*/  @!P2 FFMA.FTZ R6, R11, R0, R11 ;  /* 0x000000000b06a223 */ /* 0x000fe2000001000b */
[----:B------:R-:W-:Y:S01]  /*0270*/  FMUL R0, R4, 0.5 ;  /* 0x3f00000004007820 */ /* 0x000fe20000400000 */
[----:B------:R-:W-:Y:S02]  /*0280*/  LEA R4, P1, R2, UR6, 0x2 ;  /* 0x0000000602047c11 */ /* 0x000fe4000f8210ff */
[----:B------:R-:W-:-:S04]  /*0290*/  FADD R5, R6, 1 ;  /* 0x3f80000006057421 */ /* 0x000fc80000000000 */
[----:B------:R-:W-:Y:S01]  /*02a0*/  FMUL R0, R0, R5 ;  /* 0x0000000500007220 */ /* 0x000fe20000400000 */
[----:B------:R-:W-:-:S03]  /*02b0*/  LEA.HI.X R5, R2, UR7, R7, 0x2, P1 ;  /* 0x0000000702057c11 */ /* 0x000fc600088f1407 */
[----:B---3--:R-:W-:Y:S01]  /*02c0*/  FMUL R3, R0, R3 ;  /* 0x0000000300037220 */ /* 0x008fe20000400000 */
[----:B------:R-:W-:Y:S06]  /*02d0*/  @P0 EXIT ;  /* 0x000000000000094d */ /* 0x000fec0003800000 */
[----:B------:R-:W-:Y:S01]  /*02e0*/  STG.E desc[UR4][R4.64], R3 ;  /* 0x0000000304007986 */ /* 0x000fe2000c101904 */
[----:B------:R-:W-:Y:S05]  /*02f0*/  EXIT ;  /* 0x000000000000794d */ /* 0x000fea0003800000 */
.L_x_0:
[----:B------:R-:W-:-:S00]  /*0300*/  BRA `(.L_x_0) ;  /* 0xfffffffc00fc7947 */ /* 0x000fc0000383ffff */
[----:B------:R-:W-:-:S00]  /*0310*/  NOP ;  /* 0x0000000000007918 */ /* 0x000fc00000000000 */
        /* <DEDUP_REMOVED lines=14> */
.L_x_1:


//--------------------- .nv.global.init           --------------------------
	.section	.nv.global.init,"aw",@progbits
.nv.global.init:
	.type		_$_str,@object
	.size		_$_str,(.L_0 - _$_str)
_$_str:
        /*0000*/ 	.byte	0x5f, 0x5f, 0x43, 0x55, 0x44, 0x41, 0x5f, 0x46, 0x54, 0x5a, 0x00
.L_0:


//--------------------- .nv.constant0.triton_poi_fused_add_mul_pow_tanh_0 --------------------------
	.section	.nv.constant0.triton_poi_fused_add_mul_pow_tanh_0,"a",@progbits
	.sectionflags	@""
	.align	4
.nv.constant0.triton_poi_fused_add_mul_pow_tanh_0:
	.zero		556
